	.headerflags	@"EF_CUDA_TEXMODE_UNIFIED EF_CUDA_64BIT_ADDRESS EF_CUDA_ACCELERATORS EF_CUDA_SM90 EF_CUDA_VIRTUAL_SM(EF_CUDA_SM90)"
	.elftype	@"ET_EXEC"


//--------------------- .nv.info                  --------------------------
	.section	.nv.info,"",@"SHT_CUDA_INFO"
	.align	4


	//----- nvinfo : EIATTR_REGCOUNT
	.align		4
        /*0000*/ 	.byte	0x04, 0x2f
        /*0002*/ 	.short	(.L_1 - .L_0)
	.align		4
.L_0:
        /*0004*/ 	.word	index@(triton_poi_fused__softmax_3)
        /*0008*/ 	.word	0x00000012


	//----- nvinfo : EIATTR_MIN_STACK_SIZE
	.align		4
.L_1:
        /*000c*/ 	.byte	0x04, 0x12
        /*000e*/ 	.short	(.L_3 - .L_2)
	.align		4
.L_2:
        /*0010*/ 	.word	index@(triton_poi_fused__softmax_3)
        /*0014*/ 	.word	0x00000000


	//----- nvinfo : EIATTR_FRAME_SIZE
	.align		4
.L_3:
        /*0018*/ 	.byte	0x04, 0x11
        /*001a*/ 	.short	(.L_5 - .L_4)
	.align		4
.L_4:
        /*001c*/ 	.word	index@(triton_poi_fused__softmax_3)
        /*0020*/ 	.word	0x00000000


	//----- nvinfo : EIATTR_MIN_STACK_SIZE
	.align		4
.L_5:
        /*0024*/ 	.byte	0x04, 0x12
        /*0026*/ 	.short	(.L_7 - .L_6)
	.align		4
.L_6:
        /*0028*/ 	.word	index@(triton_poi_fused__softmax_3)
        /*002c*/ 	.word	0x00000000
.L_7:


//--------------------- .nv.info.triton_poi_fused__softmax_3 --------------------------
	.section	.nv.info.triton_poi_fused__softmax_3,"",@"SHT_CUDA_INFO"
	.sectionflags	@""
	.align	4


	//----- nvinfo : EIATTR_CUDA_API_VERSION
	.align		4
        /*0000*/ 	.byte	0x04, 0x37
        /*0002*/ 	.short	(.L_9 - .L_8)
.L_8:
        /*0004*/ 	.word	0x0000007c


	//----- nvinfo : EIATTR_KPARAM_INFO
	.align		4
.L_9:
        /*0008*/ 	.byte	0x04, 0x17
        /*000a*/ 	.short	(.L_11 - .L_10)
.L_10:
        /*000c*/ 	.word	0x00000000
        /*0010*/ 	.short	0x0002
        /*0012*/ 	.short	0x0010
        /*0014*/ 	.byte	0x00, 0xf0, 0x11, 0x00


	//----- nvinfo : EIATTR_KPARAM_INFO
	.align		4
.L_11:
        /*0018*/ 	.byte	0x04, 0x17
        /*001a*/ 	.short	(.L_13 - .L_12)
.L_12:
        /*001c*/ 	.word	0x00000000
        /*0020*/ 	.short	0x0001
        /*0022*/ 	.short	0x0008
        /*0024*/ 	.byte	0x00, 0xf4, 0x21, 0x00


	//----- nvinfo : EIATTR_KPARAM_INFO
	.align		4
.L_13:
        /*0028*/ 	.byte	0x04, 0x17
        /*002a*/ 	.short	(.L_15 - .L_14)
.L_14:
        /*002c*/ 	.word	0x00000000
        /*0030*/ 	.short	0x0000
        /*0032*/ 	.short	0x0000
        /*0034*/ 	.byte	0x00, 0xf4, 0x21, 0x00


	//----- nvinfo : EIATTR_SPARSE_MMA_MASK
	.align		4
.L_15:
        /*0038*/ 	.byte	0x03, 0x50
        /*003a*/ 	.short	0x0000


	//----- nvinfo : EIATTR_MAXREG_COUNT
	.align		4
        /*003c*/ 	.byte	0x03, 0x1b
        /*003e*/ 	.short	0x00ff


	//----- nvinfo : EIATTR_EXIT_INSTR_OFFSETS
	.align		4
        /*0040*/ 	.byte	0x04, 0x1c
        /*0042*/ 	.short	(.L_17 - .L_16)


	//   ....[0]....
.L_16:
        /*0044*/ 	.word	0x00000400


	//   ....[1]....
        /*0048*/ 	.word	0x00000420


	//----- nvinfo : EIATTR_REQNTID
	.align		4
.L_17:
        /*004c*/ 	.byte	0x04, 0x10
        /*004e*/ 	.short	(.L_19 - .L_18)
.L_18:
        /*0050*/ 	.word	0x00000080
        /*0054*/ 	.word	0x00000001
        /*0058*/ 	.word	0x00000001


	//----- nvinfo : EIATTR_CBANK_PARAM_SIZE
	.align		4
.L_19:
        /*005c*/ 	.byte	0x03, 0x19
        /*005e*/ 	.short	0x0014


	//----- nvinfo : EIATTR_PARAM_CBANK
	.align		4
        /*0060*/ 	.byte	0x04, 0x0a
        /*0062*/ 	.short	(.L_21 - .L_20)
	.align		4
.L_20:
        /*0064*/ 	.word	index@(.nv.constant0.triton_poi_fused__softmax_3)
        /*0068*/ 	.short	0x0210
        /*006a*/ 	.short	0x0014


	//----- nvinfo : EIATTR_SW_WAR
	.align		4
.L_21:
        /*006c*/ 	.byte	0x04, 0x36
        /*006e*/ 	.short	(.L_23 - .L_22)
.L_22:
        /*0070*/ 	.word	0x00000008
.L_23:


//--------------------- .nv.callgraph             --------------------------
	.section	.nv.callgraph,"",@"SHT_CUDA_CALLGRAPH"
	.align	4
	.sectionentsize	8
	.align		4
        /*0000*/ 	.word	0x00000000
	.align		4
        /*0004*/ 	.word	0xffffffff
	.align		4
        /*0008*/ 	.word	0x00000000
	.align		4
        /*000c*/ 	.word	0xfffffffe
	.align		4
        /*0010*/ 	.word	0x00000000
	.align		4
        /*0014*/ 	.word	0xfffffffd
	.align		4
        /*0018*/ 	.word	0x00000000
	.align		4
        /*001c*/ 	.word	0xfffffffc


//--------------------- .text.triton_poi_fused__softmax_3 --------------------------
	.section	.text.triton_poi_fused__softmax_3,"ax",@progbits
	.align	128
        .global         triton_poi_fused__softmax_3
        .type           triton_poi_fused__softmax_3,@function
        .size           triton_poi_fused__softmax_3,(.L_x_1 - triton_poi_fused__softmax_3)
        .other          triton_poi_fused__softmax_3,@"STO_CUDA_ENTRY STV_DEFAULT"
triton_poi_fused__softmax_3:
.text.triton_poi_fused__softmax_3:
[----:B------:R-:W0:Y:S02]  /*0000*/  LDC R1, c[0x0][0x28] ;  /* 0x00000a00ff017b82 */ /* 0x000e240000000800 */
[----:B------:R-:W1:Y:S01]  /*0010*/  S2R R0, SR_TID.X ;  /* 0x0000000000007919 */ /* 0x000e620000002100 */
[----:B------:R-:W2:Y:S01]  /*0020*/  LDC.64 R2, c[0x0][0x210] ;  /* 0x00008400ff027b82 */ /* 0x000ea20000000a00 */
[----:B------:R-:W-:Y:S01]  /*0030*/  CS2R R14, SRZ ;  /* 0x00000000000e7805 */ /* 0x000fe2000001ff00 */
[----:B------:R-:W-:Y:S01]  /*0040*/  ULDC.64 UR4, c[0x0][0x208] ;  /* 0x0000820000047ab9 */ /* 0x000fe20000000a00 */
[----:B------:R-:W3:Y:S01]  /*0050*/  S2R R5, SR_CTAID.X ;  /* 0x0000000000057919 */ /* 0x000ee20000002500 */
[----:B-1----:R-:W-:Y:S01]  /*0060*/  IMAD.SHL.U32 R0, R0, 0x2, RZ ;  /* 0x0000000200007824 */ /* 0x002fe200078e00ff */
[----:B---3--:R-:W-:-:S04]  /*0070*/  SHF.R.S32.HI R4, RZ, 0x17, R5 ;  /* 0x00000017ff047819 */ /* 0x008fc80000011405 */
[----:B------:R-:W-:Y:S02]  /*0080*/  LOP3.LUT R0, R0, 0xfe, RZ, 0xc0, !PT ;  /* 0x000000fe00007812 */ /* 0x000fe400078ec0ff */
[----:B------:R-:W-:-:S03]  /*0090*/  SGXT R4, R4, 0x1 ;  /* 0x000000010404781a */ /* 0x000fc60000000200 */
[----:B------:R-:W-:-:S05]  /*00a0*/  IMAD R5, R5, 0x100, R0 ;  /* 0x0000010005057824 */ /* 0x000fca00078e0200 */
[----:B------:R-:W-:Y:S02]  /*00b0*/  LEA.HI R4, R4, R5, RZ, 0x2 ;  /* 0x0000000504047211 */ /* 0x000fe400078f10ff */
[----:B------:R-:W-:Y:S02]  /*00c0*/  ISETP.GE.AND P0, PT, R5, 0x100, PT ;  /* 0x000001000500780c */ /* 0x000fe40003f06270 */
[----:B------:R-:W-:-:S05]  /*00d0*/  LOP3.LUT R7, R4, 0xfffffffc, RZ, 0xc0, !PT ;  /* 0xfffffffc04077812 */ /* 0x000fca00078ec0ff */
[----:B--2---:R-:W-:-:S06]  /*00e0*/  IMAD.WIDE R6, R7, 0x4, R2 ;  /* 0x0000000407067825 */ /* 0x004fcc00078e0202 */
[----:B------:R-:W2:Y:S01]  /*00f0*/  @!P0 LDG.E.EL R15, desc[UR4][R6.64] ;  /* 0x00000004060f8981 */ /* 0x000ea2000c2e1900 */
[----:B------:R-:W-:-:S03]  /*0100*/  IMAD.MOV.U32 R0, RZ, RZ, RZ ;  /* 0x000000ffff007224 */ /* 0x000fc600078e00ff */
[----:B------:R-:W3:Y:S01]  /*0110*/  @!P0 LDG.E.EL R14, desc[UR4][R6.64] ;  /* 0x00000004060e8981 */ /* 0x000ee2000c2e1900 */
[----:B------:R-:W-:Y:S01]  /*0120*/  IMAD.MOV.U32 R4, RZ, RZ, RZ ;  /* 0x000000ffff047224 */ /* 0x000fe200078e00ff */
[----:B------:R-:W-:Y:S02]  /*0130*/  CS2R R10, SRZ ;  /* 0x00000000000a7805 */ /* 0x000fe4000001ff00 */
[----:B------:R-:W4:Y:S04]  /*0140*/  @!P0 LDG.E.EL R0, desc[UR4][R6.64+0x4] ;  /* 0x0000040406008981 */ /* 0x000f28000c2e1900 */
[----:B------:R-:W5:Y:S04]  /*0150*/  @!P0 LDG.E.EL R4, desc[UR4][R6.64+0x4] ;  /* 0x0000040406048981 */ /* 0x000f68000c2e1900 */
[----:B------:R-:W5:Y:S04]  /*0160*/  @!P0 LDG.E.EL R10, desc[UR4][R6.64+0x8] ;  /* 0x00000804060a8981 */ /* 0x000f68000c2e1900 */
[----:B------:R-:W5:Y:S01]  /*0170*/  @!P0 LDG.E.EL R11, desc[UR4][R6.64+0x8] ;  /* 0x00000804060b8981 */ /* 0x000f62000c2e1900 */
[----:B------:R-:W-:-:S06]  /*0180*/  CS2R R12, SRZ ;  /* 0x00000000000c7805 */ /* 0x000fcc000001ff00 */
[----:B------:R-:W5:Y:S04]  /*0190*/  @!P0 LDG.E.EL R12, desc[UR4][R6.64+0xc] ;  /* 0x00000c04060c8981 */ /* 0x000f68000c2e1900 */
[----:B------:R-:W5:Y:S01]  /*01a0*/  @!P0 LDG.E.EL R13, desc[UR4][R6.64+0xc] ;  /* 0x00000c04060d8981 */ /* 0x000f62000c2e1900 */
[----:B------:R-:W-:Y:S01]  /*01b0*/  CS2R R8, SRZ ;  /* 0x0000000000087805 */ /* 0x000fe2000001ff00 */
[----:B------:R-:W-:-:S05]  /*01c0*/  IMAD.WIDE R2, R5, 0x4, R2 ;  /* 0x0000000405027825 */ /* 0x000fca00078e0202 */
[----:B------:R1:W5:Y:S02]  /*01d0*/  @!P0 LDG.E.64 R8, desc[UR4][R2.64] ;  /* 0x0000000402088981 */ /* 0x000364000c1e1b00 */
[----:B-1----:R-:W1:Y:S02]  /*01e0*/  LDC.64 R2, c[0x0][0x218] ;  /* 0x00008600ff027b82 */ /* 0x002e640000000a00 */
[----:B-1----:R-:W-:Y:S01]  /*01f0*/  IMAD.WIDE R2, R5, 0x4, R2 ;  /* 0x0000000405027825 */ /* 0x002fe200078e0202 */
[C---:B--2---:R-:W-:Y:S02]  /*0200*/  FSETP.NAN.AND P3, PT, R15.reuse, R15, PT ;  /* 0x0000000f0f00720b */ /* 0x044fe40003f68000 */
[C---:B---3--:R-:W-:Y:S02]  /*0210*/  FSETP.NAN.AND P4, PT, R14.reuse, R14, PT ;  /* 0x0000000e0e00720b */ /* 0x048fe40003f88000 */
[----:B----4-:R-:W-:Y:S02]  /*0220*/  FSETP.GT.AND P1, PT, R15, R0, PT ;  /* 0x000000000f00720b */ /* 0x010fe40003f24000 */
[----:B-----5:R-:W-:-:S07]  /*0230*/  FSETP.GT.AND P2, PT, R14, R4, PT ;  /* 0x000000040e00720b */ /* 0x020fce0003f44000 */
[----:B------:R-:W-:Y:S02]  /*0240*/  @!P3 FSEL R15, R15, R0, P1 ;  /* 0x000000000f0fb208 */ /* 0x000fe40000800000 */
[----:B------:R-:W-:Y:S02]  /*0250*/  @!P4 FSEL R14, R14, R4, P2 ;  /* 0x000000040e0ec208 */ /* 0x000fe40001000000 */
[C---:B------:R-:W-:Y:S02]  /*0260*/  FSETP.GT.AND P1, PT, R15.reuse, R10, PT ;  /* 0x0000000a0f00720b */ /* 0x040fe40003f24000 */
[C---:B------:R-:W-:Y:S02]  /*0270*/  FSETP.GT.AND P2, PT, R14.reuse, R11, PT ;  /* 0x0000000b0e00720b */ /* 0x040fe40003f44000 */
[----:B------:R-:W-:Y:S02]  /*0280*/  FSETP.NAN.AND P3, PT, R15, R15, PT ;  /* 0x0000000f0f00720b */ /* 0x000fe40003f68000 */
[----:B------:R-:W-:-:S07]  /*0290*/  FSETP.NAN.AND P4, PT, R14, R14, PT ;  /* 0x0000000e0e00720b */ /* 0x000fce0003f88000 */
[----:B------:R-:W-:Y:S02]  /*02a0*/  @!P1 FSEL R15, R15, R10, P3 ;  /* 0x0000000a0f0f9208 */ /* 0x000fe40001800000 */
[----:B------:R-:W-:Y:S02]  /*02b0*/  @!P2 FSEL R14, R14, R11, P4 ;  /* 0x0000000b0e0ea208 */ /* 0x000fe40002000000 */
[C---:B------:R-:W-:Y:S02]  /*02c0*/  FSETP.GT.AND P1, PT, R15.reuse, R12, PT ;  /* 0x0000000c0f00720b */ /* 0x040fe40003f24000 */
[C---:B------:R-:W-:Y:S02]  /*02d0*/  FSETP.GT.AND P2, PT, R14.reuse, R13, PT ;  /* 0x0000000d0e00720b */ /* 0x040fe40003f44000 */
[----:B------:R-:W-:Y:S02]  /*02e0*/  FSETP.NAN.AND P3, PT, R15, R15, PT ;  /* 0x0000000f0f00720b */ /* 0x000fe40003f68000 */
[----:B------:R-:W-:-:S07]  /*02f0*/  FSETP.NAN.AND P4, PT, R14, R14, PT ;  /* 0x0000000e0e00720b */ /* 0x000fce0003f88000 */
[----:B------:R-:W-:Y:S02]  /*0300*/  @!P1 FSEL R15, R15, R12, P3 ;  /* 0x0000000c0f0f9208 */ /* 0x000fe40001800000 */
[----:B------:R-:W-:-:S03]  /*0310*/  @!P2 FSEL R14, R14, R13, P4 ;  /* 0x0000000d0e0ea208 */ /* 0x000fc60002000000 */
[----:B------:R-:W-:Y:S02]  /*0320*/  FADD R8, -R15, R8 ;  /* 0x000000080f087221 */ /* 0x000fe40000000100 */
[----:B------:R-:W-:Y:S02]  /*0330*/  FADD R9, -R14, R9 ;  /* 0x000000090e097221 */ /* 0x000fe40000000100 */
[----:B------:R-:W-:Y:S02]  /*0340*/  FMUL R8, R8, 32 ;  /* 0x4200000008087820 */ /* 0x000fe40000400000 */
[----:B------:R-:W-:Y:S02]  /*0350*/  FMUL R9, R9, 32 ;  /* 0x4200000009097820 */ /* 0x000fe40000400000 */
[----:B------:R-:W-:Y:S02]  /*0360*/  FMUL R8, R8, 1.4426950216293334961 ;  /* 0x3fb8aa3b08087820 */ /* 0x000fe40000400000 */
[----:B------:R-:W-:-:S03]  /*0370*/  FMUL R9, R9, 1.4426950216293334961 ;  /* 0x3fb8aa3b09097820 */ /* 0x000fc60000400000 */
[----:B------:R-:W-:Y:S02]  /*0380*/  FSETP.GEU.AND P1, PT, R8, -126, PT ;  /* 0xc2fc00000800780b */ /* 0x000fe40003f2e000 */
[----:B------:R-:W-:-:S11]  /*0390*/  FSETP.GEU.AND P2, PT, R9, -126, PT ;  /* 0xc2fc00000900780b */ /* 0x000fd60003f4e000 */
[----:B------:R-:W-:Y:S02]  /*03a0*/  @!P1 FMUL R8, R8, 0.5 ;  /* 0x3f00000008089820 */ /* 0x000fe40000400000 */
[----:B------:R-:W-:Y:S02]  /*03b0*/  @!P2 FMUL R9, R9, 0.5 ;  /* 0x3f0000000909a820 */ /* 0x000fe40000400000 */
[----:B------:R-:W1:Y:S08]  /*03c0*/  MUFU.EX2 R6, R8 ;  /* 0x0000000800067308 */ /* 0x000e700000000800 */
[----:B------:R-:W2:Y:S01]  /*03d0*/  MUFU.EX2 R7, R9 ;  /* 0x0000000900077308 */ /* 0x000ea20000000800 */
[----:B-1----:R-:W-:Y:S01]  /*03e0*/  @!P1 FMUL R6, R6, R6 ;  /* 0x0000000606069220 */ /* 0x002fe20000400000 */
[----:B--2---:R-:W-:Y:S01]  /*03f0*/  @!P2 FMUL R7, R7, R7 ;  /* 0x000000070707a220 */ /* 0x004fe20000400000 */
[----:B------:R-:W-:Y:S06]  /*0400*/  @P0 EXIT ;  /* 0x000000000000094d */ /* 0x000fec0003800000 */
[----:B------:R-:W-:Y:S01]  /*0410*/  STG.E.64 desc[UR4][R2.64], R6 ;  /* 0x0000000602007986 */ /* 0x000fe2000c101b04 */
[----:B------:R-:W-:Y:S05]  /*0420*/  EXIT ;  /* 0x000000000000794d */ /* 0x000fea0003800000 */
.L_x_0:
[----:B------:R-:W-:-:S00]  /*0430*/  BRA `(.L_x_0) ;  /* 0xfffffffc00fc7947 */ /* 0x000fc0000383ffff */
[----:B------:R-:W-:-:S00]  /*0440*/  NOP ;  /* 0x0000000000007918 */ /* 0x000fc00000000000 */
        /* <DEDUP_REMOVED lines=11> */
.L_x_1:


//--------------------- .nv.constant0.triton_poi_fused__softmax_3 --------------------------
	.section	.nv.constant0.triton_poi_fused__softmax_3,"a",@progbits
	.sectionflags	@""
	.align	4
.nv.constant0.triton_poi_fused__softmax_3:
	.zero		548
